//
// Generated by NVIDIA NVVM Compiler
//
// Compiler Build ID: CL-36424714
// Cuda compilation tools, release 13.0, V13.0.88
// Based on NVVM 20.0.0
//

.version 9.0
.target sm_100
.address_size 64

	// .globl	_Z15MatrixMulVectorPfS_S_i

.visible .entry _Z15MatrixMulVectorPfS_S_i(
	.param .u64 .ptr .align 1 _Z15MatrixMulVectorPfS_S_i_param_0,
	.param .u64 .ptr .align 1 _Z15MatrixMulVectorPfS_S_i_param_1,
	.param .u64 .ptr .align 1 _Z15MatrixMulVectorPfS_S_i_param_2,
	.param .u32 _Z15MatrixMulVectorPfS_S_i_param_3
)
{
	.reg .pred 	%p<10>;
	.reg .b32 	%r<42>;
	.reg .b32 	%f<100>;
	.reg .b64 	%rd<20>;

	ld.param.u64 	%rd6, [_Z15MatrixMulVectorPfS_S_i_param_0];
	ld.param.u64 	%rd5, [_Z15MatrixMulVectorPfS_S_i_param_1];
	ld.param.u64 	%rd7, [_Z15MatrixMulVectorPfS_S_i_param_2];
	ld.param.u32 	%r23, [_Z15MatrixMulVectorPfS_S_i_param_3];
	cvta.to.global.u64 	%rd1, %rd6;
	cvta.to.global.u64 	%rd8, %rd7;
	mov.u32 	%r24, %ctaid.y;
	mov.u32 	%r25, %ntid.y;
	mov.u32 	%r26, %tid.y;
	mad.lo.s32 	%r1, %r24, %r25, %r26;
	mul.wide.u32 	%rd9, %r1, 4;
	add.s64 	%rd2, %rd8, %rd9;
	mov.b32 	%r27, 0;
	st.global.u32 	[%rd2], %r27;
	setp.lt.s32 	%p1, %r23, 1;
	@%p1 bra 	$L__BB0_13;
	cvta.to.global.u64 	%rd10, %rd5;
	mov.u32 	%r29, %tid.x;
	mov.u32 	%r30, %ntid.x;
	mov.u32 	%r31, %ctaid.x;
	mad.lo.s32 	%r32, %r31, %r30, %r29;
	mul.lo.s32 	%r2, %r23, %r32;
	add.s64 	%rd3, %rd10, %rd9;
	and.b32  	%r3, %r23, 15;
	setp.lt.u32 	%p2, %r23, 16;
	mov.b32 	%r38, 0;
	mov.f32 	%f96, 0f00000000;
	@%p2 bra 	$L__BB0_4;
	and.b32  	%r38, %r23, 2147483632;
	neg.s32 	%r36, %r38;
	add.s64 	%rd4, %rd1, 32;
	mov.f32 	%f96, 0f00000000;
	mov.u32 	%r35, %r2;
$L__BB0_3:
	.pragma "nounroll";
	mul.wide.s32 	%rd12, %r35, 4;
	add.s64 	%rd13, %rd4, %rd12;
	ld.global.f32 	%f12, [%rd13+-32];
	ld.global.f32 	%f13, [%rd3];
	fma.rn.f32 	%f14, %f12, %f13, %f96;
	st.global.f32 	[%rd2], %f14;
	ld.global.f32 	%f15, [%rd13+-28];
	ld.global.f32 	%f16, [%rd3];
	fma.rn.f32 	%f17, %f15, %f16, %f14;
	st.global.f32 	[%rd2], %f17;
	ld.global.f32 	%f18, [%rd13+-24];
	ld.global.f32 	%f19, [%rd3];
	fma.rn.f32 	%f20, %f18, %f19, %f17;
	st.global.f32 	[%rd2], %f20;
	ld.global.f32 	%f21, [%rd13+-20];
	ld.global.f32 	%f22, [%rd3];
	fma.rn.f32 	%f23, %f21, %f22, %f20;
	st.global.f32 	[%rd2], %f23;
	ld.global.f32 	%f24, [%rd13+-16];
	ld.global.f32 	%f25, [%rd3];
	fma.rn.f32 	%f26, %f24, %f25, %f23;
	st.global.f32 	[%rd2], %f26;
	ld.global.f32 	%f27, [%rd13+-12];
	ld.global.f32 	%f28, [%rd3];
	fma.rn.f32 	%f29, %f27, %f28, %f26;
	st.global.f32 	[%rd2], %f29;
	ld.global.f32 	%f30, [%rd13+-8];
	ld.global.f32 	%f31, [%rd3];
	fma.rn.f32 	%f32, %f30, %f31, %f29;
	st.global.f32 	[%rd2], %f32;
	ld.global.f32 	%f33, [%rd13+-4];
	ld.global.f32 	%f34, [%rd3];
	fma.rn.f32 	%f35, %f33, %f34, %f32;
	st.global.f32 	[%rd2], %f35;
	ld.global.f32 	%f36, [%rd13];
	ld.global.f32 	%f37, [%rd3];
	fma.rn.f32 	%f38, %f36, %f37, %f35;
	st.global.f32 	[%rd2], %f38;
	ld.global.f32 	%f39, [%rd13+4];
	ld.global.f32 	%f40, [%rd3];
	fma.rn.f32 	%f41, %f39, %f40, %f38;
	st.global.f32 	[%rd2], %f41;
	ld.global.f32 	%f42, [%rd13+8];
	ld.global.f32 	%f43, [%rd3];
	fma.rn.f32 	%f44, %f42, %f43, %f41;
	st.global.f32 	[%rd2], %f44;
	ld.global.f32 	%f45, [%rd13+12];
	ld.global.f32 	%f46, [%rd3];
	fma.rn.f32 	%f47, %f45, %f46, %f44;
	st.global.f32 	[%rd2], %f47;
	ld.global.f32 	%f48, [%rd13+16];
	ld.global.f32 	%f49, [%rd3];
	fma.rn.f32 	%f50, %f48, %f49, %f47;
	st.global.f32 	[%rd2], %f50;
	ld.global.f32 	%f51, [%rd13+20];
	ld.global.f32 	%f52, [%rd3];
	fma.rn.f32 	%f53, %f51, %f52, %f50;
	st.global.f32 	[%rd2], %f53;
	ld.global.f32 	%f54, [%rd13+24];
	ld.global.f32 	%f55, [%rd3];
	fma.rn.f32 	%f56, %f54, %f55, %f53;
	st.global.f32 	[%rd2], %f56;
	ld.global.f32 	%f57, [%rd13+28];
	ld.global.f32 	%f58, [%rd3];
	fma.rn.f32 	%f96, %f57, %f58, %f56;
	st.global.f32 	[%rd2], %f96;
	add.s32 	%r36, %r36, 16;
	add.s32 	%r35, %r35, 16;
	setp.ne.s32 	%p3, %r36, 0;
	@%p3 bra 	$L__BB0_3;
$L__BB0_4:
	setp.eq.s32 	%p4, %r3, 0;
	@%p4 bra 	$L__BB0_13;
	and.b32  	%r11, %r23, 7;
	setp.lt.u32 	%p5, %r3, 8;
	@%p5 bra 	$L__BB0_7;
	add.s32 	%r33, %r38, %r2;
	mul.wide.s32 	%rd14, %r33, 4;
	add.s64 	%rd15, %rd1, %rd14;
	ld.global.f32 	%f59, [%rd15];
	ld.global.f32 	%f60, [%rd3];
	fma.rn.f32 	%f61, %f59, %f60, %f96;
	st.global.f32 	[%rd2], %f61;
	ld.global.f32 	%f62, [%rd15+4];
	ld.global.f32 	%f63, [%rd3];
	fma.rn.f32 	%f64, %f62, %f63, %f61;
	st.global.f32 	[%rd2], %f64;
	ld.global.f32 	%f65, [%rd15+8];
	ld.global.f32 	%f66, [%rd3];
	fma.rn.f32 	%f67, %f65, %f66, %f64;
	st.global.f32 	[%rd2], %f67;
	ld.global.f32 	%f68, [%rd15+12];
	ld.global.f32 	%f69, [%rd3];
	fma.rn.f32 	%f70, %f68, %f69, %f67;
	st.global.f32 	[%rd2], %f70;
	ld.global.f32 	%f71, [%rd15+16];
	ld.global.f32 	%f72, [%rd3];
	fma.rn.f32 	%f73, %f71, %f72, %f70;
	st.global.f32 	[%rd2], %f73;
	ld.global.f32 	%f74, [%rd15+20];
	ld.global.f32 	%f75, [%rd3];
	fma.rn.f32 	%f76, %f74, %f75, %f73;
	st.global.f32 	[%rd2], %f76;
	ld.global.f32 	%f77, [%rd15+24];
	ld.global.f32 	%f78, [%rd3];
	fma.rn.f32 	%f79, %f77, %f78, %f76;
	st.global.f32 	[%rd2], %f79;
	ld.global.f32 	%f80, [%rd15+28];
	ld.global.f32 	%f81, [%rd3];
	fma.rn.f32 	%f96, %f80, %f81, %f79;
	st.global.f32 	[%rd2], %f96;
	add.s32 	%r38, %r38, 8;
$L__BB0_7:
	setp.eq.s32 	%p6, %r11, 0;
	@%p6 bra 	$L__BB0_13;
	and.b32  	%r14, %r23, 3;
	setp.lt.u32 	%p7, %r11, 4;
	@%p7 bra 	$L__BB0_10;
	add.s32 	%r34, %r38, %r2;
	mul.wide.s32 	%rd16, %r34, 4;
	add.s64 	%rd17, %rd1, %rd16;
	ld.global.f32 	%f82, [%rd17];
	ld.global.f32 	%f83, [%rd3];
	fma.rn.f32 	%f84, %f82, %f83, %f96;
	st.global.f32 	[%rd2], %f84;
	ld.global.f32 	%f85, [%rd17+4];
	ld.global.f32 	%f86, [%rd3];
	fma.rn.f32 	%f87, %f85, %f86, %f84;
	st.global.f32 	[%rd2], %f87;
	ld.global.f32 	%f88, [%rd17+8];
	ld.global.f32 	%f89, [%rd3];
	fma.rn.f32 	%f90, %f88, %f89, %f87;
	st.global.f32 	[%rd2], %f90;
	ld.global.f32 	%f91, [%rd17+12];
	ld.global.f32 	%f92, [%rd3];
	fma.rn.f32 	%f96, %f91, %f92, %f90;
	st.global.f32 	[%rd2], %f96;
	add.s32 	%r38, %r38, 4;
$L__BB0_10:
	setp.eq.s32 	%p8, %r14, 0;
	@%p8 bra 	$L__BB0_13;
	add.s32 	%r41, %r38, %r2;
	neg.s32 	%r40, %r14;
$L__BB0_12:
	.pragma "nounroll";
	mul.wide.s32 	%rd18, %r41, 4;
	add.s64 	%rd19, %rd1, %rd18;
	ld.global.f32 	%f93, [%rd19];
	ld.global.f32 	%f94, [%rd3];
	fma.rn.f32 	%f96, %f93, %f94, %f96;
	st.global.f32 	[%rd2], %f96;
	add.s32 	%r41, %r41, 1;
	add.s32 	%r40, %r40, 1;
	setp.ne.s32 	%p9, %r40, 0;
	@%p9 bra 	$L__BB0_12;
$L__BB0_13:
	ret;

}


// ===== COMPILED SASS (sm_100) =====

	.target	sm_100

	.elftype	@"ET_EXEC"


//--------------------- .note.nv.tkinfo           --------------------------
	.section	.note.nv.tkinfo,"",@"SHT_NOTE"
	.sectionflags	@"SHF_NOTE_NV_TKINFO"
	.tkinfo
        /*0018*/ 	.word	0x00000002
        /*0030*/ 	.string	""
        /*0030*/ 	.string	"ptxas"
        /*0030*/ 	.string	"Cuda compilation tools, release 13.0, V13.0.88"
        /*0030*/ 	.string	"Build cuda_13.0.r13.0/compiler.36424714_0"
        /*0030*/ 	.string	"-arch sm_100 -m 64 "



//--------------------- .note.nv.cuinfo           --------------------------
	.section	.note.nv.cuinfo,"",@"SHT_NOTE"
	.sectionflags	@"SHF_NOTE_NV_CUINFO"
        /*0018*/ 	.short	0x0002
        /*001a*/ 	.short	0x0064
        /*001c*/ 	.short	0x0082
	.zero		2


//--------------------- .nv.info                  --------------------------
	.section	.nv.info,"",@"SHT_CUDA_INFO"
	.align	4


	//----- nvinfo : EIATTR_REGCOUNT
	.align		4
        /*0000*/ 	.byte	0x04, 0x2f
        /*0002*/ 	.short	(.L_1 - .L_0)
	.align		4
.L_0:
        /*0004*/ 	.word	index@(_Z15MatrixMulVectorPfS_S_i)
        /*0008*/ 	.word	0x00000014


	//----- nvinfo : EIATTR_FRAME_SIZE
	.align		4
.L_1:
        /*000c*/ 	.byte	0x04, 0x11
        /*000e*/ 	.short	(.L_3 - .L_2)
	.align		4
.L_2:
        /*0010*/ 	.word	index@(_Z15MatrixMulVectorPfS_S_i)
        /*0014*/ 	.word	0x00000000


	//----- nvinfo : EIATTR_MIN_STACK_SIZE
	.align		4
.L_3:
        /*0018*/ 	.byte	0x04, 0x12
        /*001a*/ 	.short	(.L_5 - .L_4)
	.align		4
.L_4:
        /*001c*/ 	.word	index@(_Z15MatrixMulVectorPfS_S_i)
        /*0020*/ 	.word	0x00000000
.L_5:


//--------------------- .nv.compat                --------------------------
	.section	.nv.compat,"",@"SHT_CUDA_COMPAT_INFO"
	.align	4
        /*0000*/ 	.byte	0x02, 0x09, 0x00, 0x00, 0x02, 0x02, 0x01, 0x00, 0x02, 0x05, 0x05, 0x00, 0x03, 0x07, 0x01, 0x01
        /*0010*/ 	.byte	0x02, 0x03, 0x00, 0x00, 0x02, 0x06, 0x01, 0x00, 0x04, 0x0b, 0x08, 0x00, 0x09, 0x00, 0x00, 0x00
        /*0020*/ 	.byte	0x00, 0x00, 0x00, 0x00


//--------------------- .nv.info._Z15MatrixMulVectorPfS_S_i --------------------------
	.section	.nv.info._Z15MatrixMulVectorPfS_S_i,"",@"SHT_CUDA_INFO"
	.sectionflags	@""
	.align	4


	//----- nvinfo : EIATTR_CUDA_API_VERSION
	.align		4
        /*0000*/ 	.byte	0x04, 0x37
        /*0002*/ 	.short	(.L_7 - .L_6)
.L_6:
        /*0004*/ 	.word	0x00000082


	//----- nvinfo : EIATTR_KPARAM_INFO
	.align		4
.L_7:
        /*0008*/ 	.byte	0x04, 0x17
        /*000a*/ 	.short	(.L_9 - .L_8)
.L_8:
        /*000c*/ 	.word	0x00000000
        /*0010*/ 	.short	0x0003
        /*0012*/ 	.short	0x0018
        /*0014*/ 	.byte	0x00, 0xf0, 0x11, 0x00


	//----- nvinfo : EIATTR_KPARAM_INFO
	.align		4
.L_9:
        /*0018*/ 	.byte	0x04, 0x17
        /*001a*/ 	.short	(.L_11 - .L_10)
.L_10:
        /*001c*/ 	.word	0x00000000
        /*0020*/ 	.short	0x0002
        /*0022*/ 	.short	0x0010
        /*0024*/ 	.byte	0x00, 0xf5, 0x21, 0x00


	//----- nvinfo : EIATTR_KPARAM_INFO
	.align		4
.L_11:
        /*0028*/ 	.byte	0x04, 0x17
        /*002a*/ 	.short	(.L_13 - .L_12)
.L_12:
        /*002c*/ 	.word	0x00000000
        /*0030*/ 	.short	0x0001
        /*0032*/ 	.short	0x0008
        /*0034*/ 	.byte	0x00, 0xf5, 0x21, 0x00


	//----- nvinfo : EIATTR_KPARAM_INFO
	.align		4
.L_13:
        /*0038*/ 	.byte	0x04, 0x17
        /*003a*/ 	.short	(.L_15 - .L_14)
.L_14:
        /*003c*/ 	.word	0x00000000
        /*0040*/ 	.short	0x0000
        /*0042*/ 	.short	0x0000
        /*0044*/ 	.byte	0x00, 0xf5, 0x21, 0x00


	//----- nvinfo : EIATTR_SPARSE_MMA_MASK
	.align		4
.L_15:
        /*0048*/ 	.byte	0x03, 0x50
        /*004a*/ 	.short	0x0000


	//----- nvinfo : EIATTR_MAXREG_COUNT
	.align		4
        /*004c*/ 	.byte	0x03, 0x1b
        /*004e*/ 	.short	0x00ff


	//----- nvinfo : EIATTR_MERCURY_ISA_VERSION
	.align		4
        /*0050*/ 	.byte	0x03, 0x5f
        /*0052*/ 	.short	0x0101


	//----- nvinfo : EIATTR_VRC_CTA_INIT_COUNT
	.align		4
        /*0054*/ 	.byte	0x02, 0x4a
	.zero		1
	.zero		1


	//----- nvinfo : EIATTR_EXIT_INSTR_OFFSETS
	.align		4
        /*0058*/ 	.byte	0x04, 0x1c
        /*005a*/ 	.short	(.L_17 - .L_16)


	//   ....[0]....
.L_16:
        /*005c*/ 	.word	0x000000b0


	//   ....[1]....
        /*0060*/ 	.word	0x00000670


	//   ....[2]....
        /*0064*/ 	.word	0x00000900


	//   ....[3]....
        /*0068*/ 	.word	0x00000a90


	//   ....[4]....
        /*006c*/ 	.word	0x00000b60


	//----- nvinfo : EIATTR_CBANK_PARAM_SIZE
	.align		4
.L_17:
        /*0070*/ 	.byte	0x03, 0x19
        /*0072*/ 	.short	0x001c


	//----- nvinfo : EIATTR_PARAM_CBANK
	.align		4
        /*0074*/ 	.byte	0x04, 0x0a
        /*0076*/ 	.short	(.L_19 - .L_18)
	.align		4
.L_18:
        /*0078*/ 	.word	index@(.nv.constant0._Z15MatrixMulVectorPfS_S_i)
        /*007c*/ 	.short	0x0380
        /*007e*/ 	.short	0x001c


	//----- nvinfo : EIATTR_SW_WAR
	.align		4
.L_19:
        /*0080*/ 	.byte	0x04, 0x36
        /*0082*/ 	.short	(.L_21 - .L_20)
.L_20:
        /*0084*/ 	.word	0x00000008
.L_21:


//--------------------- .nv.callgraph             --------------------------
	.section	.nv.callgraph,"",@"SHT_CUDA_CALLGRAPH"
	.align	4
	.sectionentsize	8
	.align		4
        /*0000*/ 	.word	0x00000000
	.align		4
        /*0004*/ 	.word	0xffffffff
	.align		4
        /*0008*/ 	.word	0x00000000
	.align		4
        /*000c*/ 	.word	0xfffffffe
	.align		4
        /*0010*/ 	.word	0x00000000
	.align		4
        /*0014*/ 	.word	0xfffffffd
	.align		4
        /*0018*/ 	.word	0x00000000
	.align		4
        /*001c*/ 	.word	0xfffffffc


//--------------------- .text._Z15MatrixMulVectorPfS_S_i --------------------------
	.section	.text._Z15MatrixMulVectorPfS_S_i,"ax",@progbits
	.align	128
        .global         _Z15MatrixMulVectorPfS_S_i
        .type           _Z15MatrixMulVectorPfS_S_i,@function
        .size           _Z15MatrixMulVectorPfS_S_i,(.L_x_6 - _Z15MatrixMulVectorPfS_S_i)
        .other          _Z15MatrixMulVectorPfS_S_i,@"STO_CUDA_ENTRY STV_DEFAULT"
_Z15MatrixMulVectorPfS_S_i:
.text._Z15MatrixMulVectorPfS_S_i:
[----:B------:R-:W-:Y:S01]  /*0000*/  LDC R1, c[0x0][0x37c] ;  /* 0x0000df00ff017b82 */ /* 0x000fe20000000800 */
[----:B------:R-:W0:Y:S07]  /*0010*/  S2R R0, SR_TID.Y ;  /* 0x0000000000007919 */ /* 0x000e2e0000002200 */
[----:B------:R-:W1:Y:S01]  /*0020*/  LDC R6, c[0x0][0x398] ;  /* 0x0000e600ff067b82 */ /* 0x000e620000000800 */
[----:B------:R-:W2:Y:S07]  /*0030*/  LDCU.64 UR6, c[0x0][0x358] ;  /* 0x00006b00ff0677ac */ /* 0x000eae0008000a00 */
[----:B------:R-:W0:Y:S08]  /*0040*/  S2UR UR4, SR_CTAID.Y ;  /* 0x00000000000479c3 */ /* 0x000e300000002600 */
[----:B------:R-:W0:Y:S08]  /*0050*/  LDC R7, c[0x0][0x364] ;  /* 0x0000d900ff077b82 */ /* 0x000e300000000800 */
[----:B------:R-:W3:Y:S01]  /*0060*/  LDC.64 R2, c[0x0][0x390] ;  /* 0x0000e400ff027b82 */ /* 0x000ee20000000a00 */
[----:B-1----:R-:W-:Y:S01]  /*0070*/  ISETP.GE.AND P0, PT, R6, 0x1, PT ;  /* 0x000000010600780c */ /* 0x002fe20003f06270 */
[----:B0-----:R-:W-:-:S04]  /*0080*/  IMAD R7, R7, UR4, R0 ;  /* 0x0000000407077c24 */ /* 0x001fc8000f8e0200 */
[----:B---3--:R-:W-:-:S05]  /*0090*/  IMAD.WIDE.U32 R2, R7, 0x4, R2 ;  /* 0x0000000407027825 */ /* 0x008fca00078e0002 */
[----:B--2---:R0:W-:Y:S03]  /*00a0*/  STG.E desc[UR6][R2.64], RZ ;  /* 0x000000ff02007986 */ /* 0x0041e6000c101906 */
[----:B------:R-:W-:Y:S05]  /*00b0*/  @!P0 EXIT ;  /* 0x000000000000894d */ /* 0x000fea0003800000 */
[----:B------:R-:W1:Y:S01]  /*00c0*/  S2R R9, SR_TID.X ;  /* 0x0000000000097919 */ /* 0x000e620000002100 */
[----:B------:R-:W2:Y:S01]  /*00d0*/  LDC.64 R4, c[0x0][0x388] ;  /* 0x0000e200ff047b82 */ /* 0x000ea20000000a00 */
[----:B------:R-:W1:Y:S01]  /*00e0*/  LDCU UR4, c[0x0][0x360] ;  /* 0x00006c00ff0477ac */ /* 0x000e620008000800 */
[C---:B------:R-:W-:Y:S01]  /*00f0*/  ISETP.GE.U32.AND P1, PT, R6.reuse, 0x10, PT ;  /* 0x000000100600780c */ /* 0x040fe20003f26070 */
[----:B------:R-:W1:Y:S01]  /*0100*/  S2R R0, SR_CTAID.X ;  /* 0x0000000000007919 */ /* 0x000e620000002500 */
[----:B------:R-:W-:Y:S02]  /*0110*/  LOP3.LUT R16, R6, 0xf, RZ, 0xc0, !PT ;  /* 0x0000000f06107812 */ /* 0x000fe400078ec0ff */
[----:B------:R-:W-:Y:S02]  /*0120*/  MOV R11, RZ ;  /* 0x000000ff000b7202 */ /* 0x000fe40000000f00 */
[----:B------:R-:W-:Y:S01]  /*0130*/  ISETP.NE.AND P0, PT, R16, RZ, PT ;  /* 0x000000ff1000720c */ /* 0x000fe20003f05270 */
[----:B--2---:R-:W-:-:S04]  /*0140*/  IMAD.WIDE.U32 R4, R7, 0x4, R4 ;  /* 0x0000000407047825 */ /* 0x004fc800078e0004 */
[----:B-1----:R-:W-:Y:S02]  /*0150*/  IMAD R9, R0, UR4, R9 ;  /* 0x0000000400097c24 */ /* 0x002fe4000f8e0209 */
[----:B------:R-:W-:Y:S02]  /*0160*/  HFMA2 R0, -RZ, RZ, 0, 0 ;  /* 0x00000000ff007431 */ /* 0x000fe400000001ff */
[----:B------:R-:W-:Y:S01]  /*0170*/  IMAD R7, R9, R6, RZ ;  /* 0x0000000609077224 */ /* 0x000fe200078e02ff */
[----:B------:R-:W-:Y:S06]  /*0180*/  @!P1 BRA `(.L_x_0) ;  /* 0x0000000400389947 */ /* 0x000fec0003800000 */
[----:B------:R-:W1:Y:S01]  /*0190*/  LDCU.64 UR4, c[0x0][0x380] ;  /* 0x00007000ff0477ac */ /* 0x000e620008000a00 */
[----:B------:R-:W-:Y:S02]  /*01a0*/  LOP3.LUT R0, R6, 0x7ffffff0, RZ, 0xc0, !PT ;  /* 0x7ffffff006007812 */ /* 0x000fe400078ec0ff */
[----:B------:R-:W-:Y:S02]  /*01b0*/  MOV R11, RZ ;  /* 0x000000ff000b7202 */ /* 0x000fe40000000f00 */
[----:B------:R-:W-:Y:S02]  /*01c0*/  MOV R12, R7 ;  /* 0x00000007000c7202 */ /* 0x000fe40000000f00 */
[----:B------:R-:W-:Y:S01]  /*01d0*/  IADD3 R10, PT, PT, -R0, RZ, RZ ;  /* 0x000000ff000a7210 */ /* 0x000fe20007ffe1ff */
[----:B-1----:R-:W-:-:S04]  /*01e0*/  UIADD3 UR4, UP0, UPT, UR4, 0x20, URZ ;  /* 0x0000002004047890 */ /* 0x002fc8000ff1e0ff */
[----:B------:R-:W-:-:S12]  /*01f0*/  UIADD3.X UR5, UPT, UPT, URZ, UR5, URZ, UP0, !UPT ;  /* 0x00000005ff057290 */ /* 0x000fd800087fe4ff */
.L_x_1:
[----:B------:R-:W-:Y:S01]  /*0200*/  MOV R8, UR4 ;  /* 0x0000000400087c02 */ /* 0x000fe20008000f00 */
[----:B-1----:R-:W2:Y:S01]  /*0210*/  LDG.E R13, desc[UR6][R4.64] ;  /* 0x00000006040d7981 */ /* 0x002ea2000c1e1900 */
[----:B------:R-:W-:-:S03]  /*0220*/  MOV R9, UR5 ;  /* 0x0000000500097c02 */ /* 0x000fc60008000f00 */
[----:B------:R-:W-:-:S05]  /*0230*/  IMAD.WIDE R8, R12, 0x4, R8 ;  /* 0x000000040c087825 */ /* 0x000fca00078e0208 */
[----:B------:R-:W2:Y:S02]  /*0240*/  LDG.E R14, desc[UR6][R8.64+-0x20] ;  /* 0xffffe006080e7981 */ /* 0x000ea4000c1e1900 */
[----:B--2---:R-:W-:-:S05]  /*0250*/  FFMA R13, R14, R13, R11 ;  /* 0x0000000d0e0d7223 */ /* 0x004fca000000000b */
[----:B------:R1:W-:Y:S04]  /*0260*/  STG.E desc[UR6][R2.64], R13 ;  /* 0x0000000d02007986 */ /* 0x0003e8000c101906 */
[----:B------:R-:W2:Y:S04]  /*0270*/  LDG.E R14, desc[UR6][R8.64+-0x1c] ;  /* 0xffffe406080e7981 */ /* 0x000ea8000c1e1900 */
[----:B------:R-:W2:Y:S02]  /*0280*/  LDG.E R11, desc[UR6][R4.64] ;  /* 0x00000006040b7981 */ /* 0x000ea4000c1e1900 */
[----:B--2---:R-:W-:-:S05]  /*0290*/  FFMA R11, R14, R11, R13 ;  /* 0x0000000b0e0b7223 */ /* 0x004fca000000000d */
[----:B------:R2:W-:Y:S04]  /*02a0*/  STG.E desc[UR6][R2.64], R11 ;  /* 0x0000000b02007986 */ /* 0x0005e8000c101906 */
[----:B------:R-:W3:Y:S04]  /*02b0*/  LDG.E R14, desc[UR6][R8.64+-0x18] ;  /* 0xffffe806080e7981 */ /* 0x000ee8000c1e1900 */
[----:B------:R-:W3:Y:S02]  /*02c0*/  LDG.E R15, desc[UR6][R4.64] ;  /* 0x00000006040f7981 */ /* 0x000ee4000c1e1900 */
[----:B---3--:R-:W-:-:S05]  /*02d0*/  FFMA R15, R14, R15, R11 ;  /* 0x0000000f0e0f7223 */ /* 0x008fca000000000b */
[----:B------:R3:W-:Y:S04]  /*02e0*/  STG.E desc[UR6][R2.64], R15 ;  /* 0x0000000f02007986 */ /* 0x0007e8000c101906 */
[----:B------:R-:W4:Y:S04]  /*02f0*/  LDG.E R14, desc[UR6][R8.64+-0x14] ;  /* 0xffffec06080e7981 */ /* 0x000f28000c1e1900 */
[----:B------:R-:W4:Y:S02]  /*0300*/  LDG.E R17, desc[UR6][R4.64] ;  /* 0x0000000604117981 */ /* 0x000f24000c1e1900 */
[----:B----4-:R-:W-:-:S05]  /*0310*/  FFMA R17, R14, R17, R15 ;  /* 0x000000110e117223 */ /* 0x010fca000000000f */
[----:B------:R4:W-:Y:S04]  /*0320*/  STG.E desc[UR6][R2.64], R17 ;  /* 0x0000001102007986 */ /* 0x0009e8000c101906 */
[----:B------:R-:W5:Y:S04]  /*0330*/  LDG.E R14, desc[UR6][R8.64+-0x10] ;  /* 0xfffff006080e7981 */ /* 0x000f68000c1e1900 */
[----:B-1----:R-:W5:Y:S02]  /*0340*/  LDG.E R13, desc[UR6][R4.64] ;  /* 0x00000006040d7981 */ /* 0x002f64000c1e1900 */
[----:B-----5:R-:W-:-:S05]  /*0350*/  FFMA R13, R14, R13, R17 ;  /* 0x0000000d0e0d7223 */ /* 0x020fca0000000011 */
[----:B------:R1:W-:Y:S04]  /*0360*/  STG.E desc[UR6][R2.64], R13 ;  /* 0x0000000d02007986 */ /* 0x0003e8000c101906 */
[----:B------:R-:W5:Y:S04]  /*0370*/  LDG.E R14, desc[UR6][R8.64+-0xc] ;  /* 0xfffff406080e7981 */ /* 0x000f68000c1e1900 */
[----:B--2---:R-:W5:Y:S02]  /*0380*/  LDG.E R11, desc[UR6][R4.64] ;  /* 0x00000006040b7981 */ /* 0x004f64000c1e1900 */
[----:B-----5:R-:W-:-:S05]  /*0390*/  FFMA R11, R14, R11, R13 ;  /* 0x0000000b0e0b7223 */ /* 0x020fca000000000d */
[----:B------:R2:W-:Y:S04]  /*03a0*/  STG.E desc[UR6][R2.64], R11 ;  /* 0x0000000b02007986 */ /* 0x0005e8000c101906 */
[----:B------:R-:W5:Y:S04]  /*03b0*/  LDG.E R14, desc[UR6][R8.64+-0x8] ;  /* 0xfffff806080e7981 */ /* 0x000f68000c1e1900 */
[----:B---3--:R-:W5:Y:S02]  /*03c0*/  LDG.E R15, desc[UR6][R4.64] ;  /* 0x00000006040f7981 */ /* 0x008f64000c1e1900 */
[----:B-----5:R-:W-:-:S05]  /*03d0*/  FFMA R15, R14, R15, R11 ;  /* 0x0000000f0e0f7223 */ /* 0x020fca000000000b */
[----:B------:R3:W-:Y:S04]  /*03e0*/  STG.E desc[UR6][R2.64], R15 ;  /* 0x0000000f02007986 */ /* 0x0007e8000c101906 */
[----:B------:R-:W5:Y:S04]  /*03f0*/  LDG.E R14, desc[UR6][R8.64+-0x4] ;  /* 0xfffffc06080e7981 */ /* 0x000f68000c1e1900 */
[----:B----4-:R-:W5:Y:S02]  /*0400*/  LDG.E R17, desc[UR6][R4.64] ;  /* 0x0000000604117981 */ /* 0x010f64000c1e1900 */
[----:B-----5:R-:W-:-:S05]  /*0410*/  FFMA R17, R14, R17, R15 ;  /* 0x000000110e117223 */ /* 0x020fca000000000f */
        /* <DEDUP_REMOVED lines=21> */
[----:B------:R-:W3:Y:S04]  /*0570*/  LDG.E R14, desc[UR6][R8.64+0x14] ;  /* 0x00001406080e7981 */ /* 0x000ee8000c1e1900 */
[----:B--2---:R-:W3:Y:S02]  /*0580*/  LDG.E R11, desc[UR6][R4.64] ;  /* 0x00000006040b7981 */ /* 0x004ee4000c1e1900 */
[----:B---3--:R-:W-:-:S05]  /*0590*/  FFMA R15, R14, R11, R13 ;  /* 0x0000000b0e0f7223 */ /* 0x008fca000000000d */
[----:B------:R1:W-:Y:S04]  /*05a0*/  STG.E desc[UR6][R2.64], R15 ;  /* 0x0000000f02007986 */ /* 0x0003e8000c101906 */
[----:B------:R-:W4:Y:S04]  /*05b0*/  LDG.E R14, desc[UR6][R8.64+0x18] ;  /* 0x00001806080e7981 */ /* 0x000f28000c1e1900 */
[----:B------:R-:W4:Y:S01]  /*05c0*/  LDG.E R11, desc[UR6][R4.64] ;  /* 0x00000006040b7981 */ /* 0x000f22000c1e1900 */
[----:B------:R-:W-:Y:S01]  /*05d0*/  IADD3 R10, PT, PT, R10, 0x10, RZ ;  /* 0x000000100a0a7810 */ /* 0x000fe20007ffe0ff */
[----:B----4-:R-:W-:-:S05]  /*05e0*/  FFMA R17, R14, R11, R15 ;  /* 0x0000000b0e117223 */ /* 0x010fca000000000f */
[----:B------:R1:W-:Y:S04]  /*05f0*/  STG.E desc[UR6][R2.64], R17 ;  /* 0x0000001102007986 */ /* 0x0003e8000c101906 */
[----:B------:R-:W2:Y:S04]  /*0600*/  LDG.E R14, desc[UR6][R8.64+0x1c] ;  /* 0x00001c06080e7981 */ /* 0x000ea8000c1e1900 */
[----:B------:R-:W2:Y:S01]  /*0610*/  LDG.E R11, desc[UR6][R4.64] ;  /* 0x00000006040b7981 */ /* 0x000ea2000c1e1900 */
[----:B------:R-:W-:Y:S02]  /*0620*/  ISETP.NE.AND P1, PT, R10, RZ, PT ;  /* 0x000000ff0a00720c */ /* 0x000fe40003f25270 */
[----:B------:R-:W-:Y:S01]  /*0630*/  IADD3 R12, PT, PT, R12, 0x10, RZ ;  /* 0x000000100c0c7810 */ /* 0x000fe20007ffe0ff */
[----:B--2---:R-:W-:-:S05]  /*0640*/  FFMA R11, R14, R11, R17 ;  /* 0x0000000b0e0b7223 */ /* 0x004fca0000000011 */
[----:B------:R1:W-:Y:S05]  /*0650*/  STG.E desc[UR6][R2.64], R11 ;  /* 0x0000000b02007986 */ /* 0x0003ea000c101906 */
[----:B------:R-:W-:Y:S05]  /*0660*/  @P1 BRA `(.L_x_1) ;  /* 0xfffffff800e41947 */ /* 0x000fea000383ffff */
.L_x_0:
[----:B------:R-:W-:Y:S05]  /*0670*/  @!P0 EXIT ;  /* 0x000000000000894d */ /* 0x000fea0003800000 */
[----:B------:R-:W-:Y:S02]  /*0680*/  ISETP.GE.U32.AND P0, PT, R16, 0x8, PT ;  /* 0x000000081000780c */ /* 0x000fe40003f06070 */
[----:B------:R-:W-:-:S04]  /*0690*/  LOP3.LUT R14, R6, 0x7, RZ, 0xc0, !PT ;  /* 0x00000007060e7812 */ /* 0x000fc800078ec0ff */
[----:B------:R-:W-:-:S07]  /*06a0*/  ISETP.NE.AND P1, PT, R14, RZ, PT ;  /* 0x000000ff0e00720c */ /* 0x000fce0003f25270 */
[----:B------:R-:W-:Y:S06]  /*06b0*/  @!P0 BRA `(.L_x_2) ;  /* 0x0000000000908947 */ /* 0x000fec0003800000 */
[----:B------:R-:W2:Y:S01]  /*06c0*/  LDC.64 R8, c[0x0][0x380] ;  /* 0x0000e000ff087b82 */ /* 0x000ea20000000a00 */
[----:B-1----:R-:W-:Y:S01]  /*06d0*/  IADD3 R13, PT, PT, R7, R0, RZ ;  /* 0x00000000070d7210 */ /* 0x002fe20007ffe0ff */
[----:B------:R-:W3:Y:S04]  /*06e0*/  LDG.E R12, desc[UR6][R4.64] ;  /* 0x00000006040c7981 */ /* 0x000ee8000c1e1900 */
[----:B--2---:R-:W-:-:S05]  /*06f0*/  IMAD.WIDE R8, R13, 0x4, R8 ;  /* 0x000000040d087825 */ /* 0x004fca00078e0208 */
[----:B------:R-:W3:Y:S02]  /*0700*/  LDG.E R10, desc[UR6][R8.64] ;  /* 0x00000006080a7981 */ /* 0x000ee4000c1e1900 */
[----:B---3--:R-:W-:-:S05]  /*0710*/  FFMA R11, R10, R12, R11 ;  /* 0x0000000c0a0b7223 */ /* 0x008fca000000000b */
        /* <DEDUP_REMOVED lines=9> */
[----:B------:R-:W1:Y:S04]  /*07b0*/  LDG.E R10, desc[UR6][R8.64+0xc] ;  /* 0x00000c06080a7981 */ /* 0x000e68000c1e1900 */
[----:B------:R-:W1:Y:S02]  /*07c0*/  LDG.E R12, desc[UR6][R4.64] ;  /* 0x00000006040c7981 */ /* 0x000e64000c1e1900 */
[----:B-1----:R-:W-:-:S05]  /*07d0*/  FFMA R11, R10, R12, R15 ;  /* 0x0000000c0a0b7223 */ /* 0x002fca000000000f */
        /* <DEDUP_REMOVED lines=9> */
[----:B------:R-:W3:Y:S04]  /*0870*/  LDG.E R10, desc[UR6][R8.64+0x18] ;  /* 0x00001806080a7981 */ /* 0x000ee8000c1e1900 */
[----:B------:R-:W3:Y:S02]  /*0880*/  LDG.E R12, desc[UR6][R4.64] ;  /* 0x00000006040c7981 */ /* 0x000ee4000c1e1900 */
[----:B---3--:R-:W-:-:S05]  /*0890*/  FFMA R17, R10, R12, R15 ;  /* 0x0000000c0a117223 */ /* 0x008fca000000000f */
[----:B------:R2:W-:Y:S04]  /*08a0*/  STG.E desc[UR6][R2.64], R17 ;  /* 0x0000001102007986 */ /* 0x0005e8000c101906 */
[----:B------:R-:W3:Y:S04]  /*08b0*/  LDG.E R10, desc[UR6][R8.64+0x1c] ;  /* 0x00001c06080a7981 */ /* 0x000ee8000c1e1900 */
[----:B-1----:R-:W3:Y:S01]  /*08c0*/  LDG.E R11, desc[UR6][R4.64] ;  /* 0x00000006040b7981 */ /* 0x002ee2000c1e1900 */
[----:B------:R-:W-:Y:S01]  /*08d0*/  IADD3 R0, PT, PT, R0, 0x8, RZ ;  /* 0x0000000800007810 */ /* 0x000fe20007ffe0ff */
[----:B---3--:R-:W-:-:S05]  /*08e0*/  FFMA R11, R10, R11, R17 ;  /* 0x0000000b0a0b7223 */ /* 0x008fca0000000011 */
[----:B------:R2:W-:Y:S02]  /*08f0*/  STG.E desc[UR6][R2.64], R11 ;  /* 0x0000000b02007986 */ /* 0x0005e4000c101906 */
.L_x_2:
[----:B------:R-:W-:Y:S05]  /*0900*/  @!P1 EXIT ;  /* 0x000000000000994d */ /* 0x000fea0003800000 */
[----:B------:R-:W-:Y:S02]  /*0910*/  ISETP.GE.U32.AND P0, PT, R14, 0x4, PT ;  /* 0x000000040e00780c */ /* 0x000fe40003f06070 */
[----:B------:R-:W-:-:S04]  /*0920*/  LOP3.LUT R6, R6, 0x3, RZ, 0xc0, !PT ;  /* 0x0000000306067812 */ /* 0x000fc800078ec0ff */
[----:B------:R-:W-:-:S07]  /*0930*/  ISETP.NE.AND P1, PT, R6, RZ, PT ;  /* 0x000000ff0600720c */ /* 0x000fce0003f25270 */
[----:B------:R-:W-:Y:S06]  /*0940*/  @!P0 BRA `(.L_x_3) ;  /* 0x0000000000508947 */ /* 0x000fec0003800000 */
[----:B------:R-:W3:Y:S01]  /*0950*/  LDC.64 R8, c[0x0][0x380] ;  /* 0x0000e000ff087b82 */ /* 0x000ee20000000a00 */
[----:B-12---:R-:W-:Y:S01]  /*0960*/  IADD3 R13, PT, PT, R7, R0, RZ ;  /* 0x00000000070d7210 */ /* 0x006fe20007ffe0ff */
[----:B------:R-:W2:Y:S04]  /*0970*/  LDG.E R12, desc[UR6][R4.64] ;  /* 0x00000006040c7981 */ /* 0x000ea8000c1e1900 */
[----:B---3--:R-:W-:-:S05]  /*0980*/  IMAD.WIDE R8, R13, 0x4, R8 ;  /* 0x000000040d087825 */ /* 0x008fca00078e0208 */
[----:B------:R-:W2:Y:S02]  /*0990*/  LDG.E R10, desc[UR6][R8.64] ;  /* 0x00000006080a7981 */ /* 0x000ea4000c1e1900 */
[----:B--2---:R-:W-:-:S05]  /*09a0*/  FFMA R11, R10, R12, R11 ;  /* 0x0000000c0a0b7223 */ /* 0x004fca000000000b */
[----:B------:R1:W-:Y:S04]  /*09b0*/  STG.E desc[UR6][R2.64], R11 ;  /* 0x0000000b02007986 */ /* 0x0003e8000c101906 */
[----:B------:R-:W2:Y:S04]  /*09c0*/  LDG.E R10, desc[UR6][R8.64+0x4] ;  /* 0x00000406080a7981 */ /* 0x000ea8000c1e1900 */
[----:B------:R-:W2:Y:S02]  /*09d0*/  LDG.E R12, desc[UR6][R4.64] ;  /* 0x00000006040c7981 */ /* 0x000ea4000c1e1900 */
[----:B--2---:R-:W-:-:S05]  /*09e0*/  FFMA R13, R10, R12, R11 ;  /* 0x0000000c0a0d7223 */ /* 0x004fca000000000b */
[----:B------:R3:W-:Y:S04]  /*09f0*/  STG.E desc[UR6][R2.64], R13 ;  /* 0x0000000d02007986 */ /* 0x0007e8000c101906 */
[----:B------:R-:W2:Y:S04]  /*0a00*/  LDG.E R10, desc[UR6][R8.64+0x8] ;  /* 0x00000806080a7981 */ /* 0x000ea8000c1e1900 */
[----:B------:R-:W2:Y:S02]  /*0a10*/  LDG.E R12, desc[UR6][R4.64] ;  /* 0x00000006040c7981 */ /* 0x000ea4000c1e1900 */
[----:B--2---:R-:W-:-:S05]  /*0a20*/  FFMA R15, R10, R12, R13 ;  /* 0x0000000c0a0f7223 */ /* 0x004fca000000000d */
[----:B------:R3:W-:Y:S04]  /*0a30*/  STG.E desc[UR6][R2.64], R15 ;  /* 0x0000000f02007986 */ /* 0x0007e8000c101906 */
[----:B------:R-:W1:Y:S04]  /*0a40*/  LDG.E R10, desc[UR6][R8.64+0xc] ;  /* 0x00000c06080a7981 */ /* 0x000e68000c1e1900 */
[----:B------:R-:W1:Y:S01]  /*0a50*/  LDG.E R12, desc[UR6][R4.64] ;  /* 0x00000006040c7981 */ /* 0x000e62000c1e1900 */
[----:B------:R-:W-:Y:S01]  /*0a60*/  IADD3 R0, PT, PT, R0, 0x4, RZ ;  /* 0x0000000400007810 */ /* 0x000fe20007ffe0ff */
[----:B-1----:R-:W-:-:S05]  /*0a70*/  FFMA R11, R10, R12, R15 ;  /* 0x0000000c0a0b7223 */ /* 0x002fca000000000f */
[----:B------:R3:W-:Y:S02]  /*0a80*/  STG.E desc[UR6][R2.64], R11 ;  /* 0x0000000b02007986 */ /* 0x0007e4000c101906 */
.L_x_3:
[----:B------:R-:W-:Y:S05]  /*0a90*/  @!P1 EXIT ;  /* 0x000000000000994d */ /* 0x000fea0003800000 */
[----:B------:R-:W4:Y:S01]  /*0aa0*/  LDC.64 R8, c[0x0][0x380] ;  /* 0x0000e000ff087b82 */ /* 0x000f220000000a00 */
[----:B-123--:R-:W-:Y:S02]  /*0ab0*/  IADD3 R13, PT, PT, R7, R0, RZ ;  /* 0x00000000070d7210 */ /* 0x00efe40007ffe0ff */
[----:B------:R-:W-:-:S07]  /*0ac0*/  IADD3 R0, PT, PT, -R6, RZ, RZ ;  /* 0x000000ff06007210 */ /* 0x000fce0007ffe1ff */
.L_x_4:
[C---:B----4-:R-:W-:Y:S01]  /*0ad0*/  IMAD.WIDE R6, R13.reuse, 0x4, R8 ;  /* 0x000000040d067825 */ /* 0x050fe200078e0208 */
[----:B------:R-:W2:Y:S05]  /*0ae0*/  LDG.E R10, desc[UR6][R4.64] ;  /* 0x00000006040a7981 */ /* 0x000eaa000c1e1900 */
[----:B------:R-:W2:Y:S01]  /*0af0*/  LDG.E R6, desc[UR6][R6.64] ;  /* 0x0000000606067981 */ /* 0x000ea2000c1e1900 */
[----:B------:R-:W-:Y:S02]  /*0b00*/  IADD3 R0, PT, PT, R0, 0x1, RZ ;  /* 0x0000000100007810 */ /* 0x000fe40007ffe0ff */
[----:B------:R-:W-:Y:S02]  /*0b10*/  IADD3 R13, PT, PT, R13, 0x1, RZ ;  /* 0x000000010d0d7810 */ /* 0x000fe40007ffe0ff */
[----:B------:R-:W-:Y:S01]  /*0b20*/  ISETP.NE.AND P0, PT, R0, RZ, PT ;  /* 0x000000ff0000720c */ /* 0x000fe20003f05270 */
[----:B-12---:R-:W-:-:S05]  /*0b30*/  FFMA R11, R6, R10, R11 ;  /* 0x0000000a060b7223 */ /* 0x006fca000000000b */
[----:B------:R1:W-:Y:S07]  /*0b40*/  STG.E desc[UR6][R2.64], R11 ;  /* 0x0000000b02007986 */ /* 0x0003ee000c101906 */
[----:B------:R-:W-:Y:S05]  /*0b50*/  @P0 BRA `(.L_x_4) ;  /* 0xfffffffc00dc0947 */ /* 0x000fea000383ffff */
[----:B------:R-:W-:Y:S05]  /*0b60*/  EXIT ;  /* 0x000000000000794d */ /* 0x000fea0003800000 */
.L_x_5:
[----:B------:R-:W-:-:S00]  /*0b70*/  BRA `(.L_x_5) ;  /* 0xfffffffc00fc7947 */ /* 0x000fc0000383ffff */
[----:B------:R-:W-:-:S00]  /*0b80*/  NOP ;  /* 0x0000000000007918 */ /* 0x000fc00000000000 */
[----:B------:R-:W-:-:S00]  /*0b90*/  NOP ;  /* 0x0000000000007918 */ /* 0x000fc00000000000 */
[----:B------:R-:W-:-:S00]  /*0ba0*/  NOP ;  /* 0x0000000000007918 */ /* 0x000fc00000000000 */
[----:B------:R-:W-:-:S00]  /*0bb0*/  NOP ;  /* 0x0000000000007918 */ /* 0x000fc00000000000 */
[----:B------:R-:W-:-:S00]  /*0bc0*/  NOP ;  /* 0x0000000000007918 */ /* 0x000fc00000000000 */
[----:B------:R-:W-:-:S00]  /*0bd0*/  NOP ;  /* 0x0000000000007918 */ /* 0x000fc00000000000 */
[----:B------:R-:W-:-:S00]  /*0be0*/  NOP ;  /* 0x0000000000007918 */ /* 0x000fc00000000000 */
[----:B------:R-:W-:-:S00]  /*0bf0*/  NOP ;  /* 0x0000000000007918 */ /* 0x000fc00000000000 */
.L_x_6:


//--------------------- .nv.shared.reserved.0     --------------------------
	.section	.nv.shared.reserved.0,"aw",@nobits
	.weak		__nv_reservedSMEM_offset_0_alias
	.size		__nv_reservedSMEM_offset_0_alias, 0, 64
	.other		__nv_reservedSMEM_offset_0_alias,@"STO_CUDA_RESERVED_SHARED STV_DEFAULT"
__nv_reservedSMEM_offset_0_alias:
	.zero		0
	.zero		64


//--------------------- .nv.constant0._Z15MatrixMulVectorPfS_S_i --------------------------
	.section	.nv.constant0._Z15MatrixMulVectorPfS_S_i,"a",@progbits
	.sectionflags	@""
	.align	4
.nv.constant0._Z15MatrixMulVectorPfS_S_i:
	.zero		924


//--------------------- SYMBOLS --------------------------

	.type		.nv.reservedSmem.offset0,@object
	.size		.nv.reservedSmem.offset0,0x4
